//
// Generated by NVIDIA NVVM Compiler
//
// Compiler Build ID: CL-36424714
// Cuda compilation tools, release 13.0, V13.0.88
// Based on NVVM 20.0.0
//

.version 9.0
.target sm_100
.address_size 64

	// .globl	_Z3addPiS_S_
.global .attribute(.managed) .align 4 .b8 vector_a[1024];
.global .attribute(.managed) .align 4 .b8 vector_b[1024];
.global .attribute(.managed) .align 4 .b8 vector_c[1024];

.visible .entry _Z3addPiS_S_(
	.param .u64 .ptr .align 1 _Z3addPiS_S__param_0,
	.param .u64 .ptr .align 1 _Z3addPiS_S__param_1,
	.param .u64 .ptr .align 1 _Z3addPiS_S__param_2
)
{
	.reg .b32 	%r<8>;
	.reg .b64 	%rd<11>;

	ld.param.u64 	%rd1, [_Z3addPiS_S__param_0];
	ld.param.u64 	%rd2, [_Z3addPiS_S__param_1];
	ld.param.u64 	%rd3, [_Z3addPiS_S__param_2];
	cvta.to.global.u64 	%rd4, %rd3;
	cvta.to.global.u64 	%rd5, %rd2;
	cvta.to.global.u64 	%rd6, %rd1;
	mov.u32 	%r1, %tid.x;
	mov.u32 	%r2, %ctaid.y;
	mov.u32 	%r3, %ntid.x;
	mad.lo.s32 	%r4, %r2, %r3, %r1;
	mul.wide.u32 	%rd7, %r4, 4;
	add.s64 	%rd8, %rd6, %rd7;
	ld.global.u32 	%r5, [%rd8];
	add.s64 	%rd9, %rd5, %rd7;
	ld.global.u32 	%r6, [%rd9];
	add.s32 	%r7, %r6, %r5;
	add.s64 	%rd10, %rd4, %rd7;
	st.global.u32 	[%rd10], %r7;
	ret;

}


// ===== COMPILED SASS (sm_100) =====

	.target	sm_100

	.elftype	@"ET_EXEC"


//--------------------- .note.nv.tkinfo           --------------------------
	.section	.note.nv.tkinfo,"",@"SHT_NOTE"
	.sectionflags	@"SHF_NOTE_NV_TKINFO"
	.tkinfo
        /*0018*/ 	.word	0x00000002
        /*0030*/ 	.string	""
        /*0030*/ 	.string	"ptxas"
        /*0030*/ 	.string	"Cuda compilation tools, release 13.0, V13.0.88"
        /*0030*/ 	.string	"Build cuda_13.0.r13.0/compiler.36424714_0"
        /*0030*/ 	.string	"-arch sm_100 -m 64 "



//--------------------- .note.nv.cuinfo           --------------------------
	.section	.note.nv.cuinfo,"",@"SHT_NOTE"
	.sectionflags	@"SHF_NOTE_NV_CUINFO"
        /*0018*/ 	.short	0x0002
        /*001a*/ 	.short	0x0064
        /*001c*/ 	.short	0x0082
	.zero		2


//--------------------- .nv.info                  --------------------------
	.section	.nv.info,"",@"SHT_CUDA_INFO"
	.align	4


	//----- nvinfo : EIATTR_REGCOUNT
	.align		4
        /*0000*/ 	.byte	0x04, 0x2f
        /*0002*/ 	.short	(.L_4 - .L_3)
	.align		4
.L_3:
        /*0004*/ 	.word	index@(_Z3addPiS_S_)
        /*0008*/ 	.word	0x0000000c


	//----- nvinfo : EIATTR_FRAME_SIZE
	.align		4
.L_4:
        /*000c*/ 	.byte	0x04, 0x11
        /*000e*/ 	.short	(.L_6 - .L_5)
	.align		4
.L_5:
        /*0010*/ 	.word	index@(_Z3addPiS_S_)
        /*0014*/ 	.word	0x00000000


	//----- nvinfo : EIATTR_MIN_STACK_SIZE
	.align		4
.L_6:
        /*0018*/ 	.byte	0x04, 0x12
        /*001a*/ 	.short	(.L_8 - .L_7)
	.align		4
.L_7:
        /*001c*/ 	.word	index@(_Z3addPiS_S_)
        /*0020*/ 	.word	0x00000000
.L_8:


//--------------------- .nv.compat                --------------------------
	.section	.nv.compat,"",@"SHT_CUDA_COMPAT_INFO"
	.align	4
        /*0000*/ 	.byte	0x02, 0x09, 0x00, 0x00, 0x02, 0x02, 0x01, 0x00, 0x02, 0x05, 0x05, 0x00, 0x03, 0x07, 0x01, 0x01
        /*0010*/ 	.byte	0x02, 0x03, 0x00, 0x00, 0x02, 0x06, 0x01, 0x00, 0x04, 0x0b, 0x08, 0x00, 0x09, 0x00, 0x00, 0x00
        /*0020*/ 	.byte	0x00, 0x00, 0x00, 0x00


//--------------------- .nv.info._Z3addPiS_S_     --------------------------
	.section	.nv.info._Z3addPiS_S_,"",@"SHT_CUDA_INFO"
	.sectionflags	@""
	.align	4


	//----- nvinfo : EIATTR_CUDA_API_VERSION
	.align		4
        /*0000*/ 	.byte	0x04, 0x37
        /*0002*/ 	.short	(.L_10 - .L_9)
.L_9:
        /*0004*/ 	.word	0x00000082


	//----- nvinfo : EIATTR_KPARAM_INFO
	.align		4
.L_10:
        /*0008*/ 	.byte	0x04, 0x17
        /*000a*/ 	.short	(.L_12 - .L_11)
.L_11:
        /*000c*/ 	.word	0x00000000
        /*0010*/ 	.short	0x0002
        /*0012*/ 	.short	0x0010
        /*0014*/ 	.byte	0x00, 0xf5, 0x21, 0x00


	//----- nvinfo : EIATTR_KPARAM_INFO
	.align		4
.L_12:
        /*0018*/ 	.byte	0x04, 0x17
        /*001a*/ 	.short	(.L_14 - .L_13)
.L_13:
        /*001c*/ 	.word	0x00000000
        /*0020*/ 	.short	0x0001
        /*0022*/ 	.short	0x0008
        /*0024*/ 	.byte	0x00, 0xf5, 0x21, 0x00


	//----- nvinfo : EIATTR_KPARAM_INFO
	.align		4
.L_14:
        /*0028*/ 	.byte	0x04, 0x17
        /*002a*/ 	.short	(.L_16 - .L_15)
.L_15:
        /*002c*/ 	.word	0x00000000
        /*0030*/ 	.short	0x0000
        /*0032*/ 	.short	0x0000
        /*0034*/ 	.byte	0x00, 0xf5, 0x21, 0x00


	//----- nvinfo : EIATTR_SPARSE_MMA_MASK
	.align		4
.L_16:
        /*0038*/ 	.byte	0x03, 0x50
        /*003a*/ 	.short	0x0000


	//----- nvinfo : EIATTR_MAXREG_COUNT
	.align		4
        /*003c*/ 	.byte	0x03, 0x1b
        /*003e*/ 	.short	0x00ff


	//----- nvinfo : EIATTR_MERCURY_ISA_VERSION
	.align		4
        /*0040*/ 	.byte	0x03, 0x5f
        /*0042*/ 	.short	0x0101


	//----- nvinfo : EIATTR_VRC_CTA_INIT_COUNT
	.align		4
        /*0044*/ 	.byte	0x02, 0x4a
	.zero		1
	.zero		1


	//----- nvinfo : EIATTR_EXIT_INSTR_OFFSETS
	.align		4
        /*0048*/ 	.byte	0x04, 0x1c
        /*004a*/ 	.short	(.L_18 - .L_17)


	//   ....[0]....
.L_17:
        /*004c*/ 	.word	0x00000100


	//----- nvinfo : EIATTR_CBANK_PARAM_SIZE
	.align		4
.L_18:
        /*0050*/ 	.byte	0x03, 0x19
        /*0052*/ 	.short	0x0018


	//----- nvinfo : EIATTR_PARAM_CBANK
	.align		4
        /*0054*/ 	.byte	0x04, 0x0a
        /*0056*/ 	.short	(.L_20 - .L_19)
	.align		4
.L_19:
        /*0058*/ 	.word	index@(.nv.constant0._Z3addPiS_S_)
        /*005c*/ 	.short	0x0380
        /*005e*/ 	.short	0x0018


	//----- nvinfo : EIATTR_SW_WAR
	.align		4
.L_20:
        /*0060*/ 	.byte	0x04, 0x36
        /*0062*/ 	.short	(.L_22 - .L_21)
.L_21:
        /*0064*/ 	.word	0x00000008
.L_22:


//--------------------- .nv.callgraph             --------------------------
	.section	.nv.callgraph,"",@"SHT_CUDA_CALLGRAPH"
	.align	4
	.sectionentsize	8
	.align		4
        /*0000*/ 	.word	0x00000000
	.align		4
        /*0004*/ 	.word	0xffffffff
	.align		4
        /*0008*/ 	.word	0x00000000
	.align		4
        /*000c*/ 	.word	0xfffffffe
	.align		4
        /*0010*/ 	.word	0x00000000
	.align		4
        /*0014*/ 	.word	0xfffffffd
	.align		4
        /*0018*/ 	.word	0x00000000
	.align		4
        /*001c*/ 	.word	0xfffffffc


//--------------------- .nv.constant4             --------------------------
	.section	.nv.constant4,"a",@progbits
	.align	8
	.align		8
.nv.constant4:
        /*0000*/ 	.dword	vector_a
	.align		8
        /*0008*/ 	.dword	vector_b
	.align		8
        /*0010*/ 	.dword	vector_c


//--------------------- .text._Z3addPiS_S_        --------------------------
	.section	.text._Z3addPiS_S_,"ax",@progbits
	.align	128
        .global         _Z3addPiS_S_
        .type           _Z3addPiS_S_,@function
        .size           _Z3addPiS_S_,(.L_x_1 - _Z3addPiS_S_)
        .other          _Z3addPiS_S_,@"STO_CUDA_ENTRY STV_DEFAULT"
_Z3addPiS_S_:
.text._Z3addPiS_S_:
[----:B------:R-:W-:Y:S01]  /*0000*/  LDC R1, c[0x0][0x37c] ;  /* 0x0000df00ff017b82 */ /* 0x000fe20000000800 */
[----:B------:R-:W0:Y:S07]  /*0010*/  S2R R9, SR_TID.X ;  /* 0x0000000000097919 */ /* 0x000e2e0000002100 */
[----:B------:R-:W0:Y:S01]  /*0020*/  S2UR UR6, SR_CTAID.Y ;  /* 0x00000000000679c3 */ /* 0x000e220000002600 */
[----:B------:R-:W1:Y:S07]  /*0030*/  LDCU.64 UR4, c[0x0][0x358] ;  /* 0x00006b00ff0477ac */ /* 0x000e6e0008000a00 */
[----:B------:R-:W0:Y:S08]  /*0040*/  LDC R0, c[0x0][0x360] ;  /* 0x0000d800ff007b82 */ /* 0x000e300000000800 */
[----:B------:R-:W2:Y:S08]  /*0050*/  LDC.64 R2, c[0x0][0x380] ;  /* 0x0000e000ff027b82 */ /* 0x000eb00000000a00 */
[----:B------:R-:W3:Y:S01]  /*0060*/  LDC.64 R4, c[0x0][0x388] ;  /* 0x0000e200ff047b82 */ /* 0x000ee20000000a00 */
[----:B0-----:R-:W-:-:S07]  /*0070*/  IMAD R9, R0, UR6, R9 ;  /* 0x0000000600097c24 */ /* 0x001fce000f8e0209 */
[----:B------:R-:W0:Y:S01]  /*0080*/  LDC.64 R6, c[0x0][0x390] ;  /* 0x0000e400ff067b82 */ /* 0x000e220000000a00 */
[----:B--2---:R-:W-:-:S06]  /*0090*/  IMAD.WIDE.U32 R2, R9, 0x4, R2 ;  /* 0x0000000409027825 */ /* 0x004fcc00078e0002 */
[----:B-1----:R-:W2:Y:S01]  /*00a0*/  LDG.E R2, desc[UR4][R2.64] ;  /* 0x0000000402027981 */ /* 0x002ea2000c1e1900 */
[----:B---3--:R-:W-:-:S06]  /*00b0*/  IMAD.WIDE.U32 R4, R9, 0x4, R4 ;  /* 0x0000000409047825 */ /* 0x008fcc00078e0004 */
[----:B------:R-:W2:Y:S01]  /*00c0*/  LDG.E R5, desc[UR4][R4.64] ;  /* 0x0000000404057981 */ /* 0x000ea2000c1e1900 */
[----:B0-----:R-:W-:Y:S01]  /*00d0*/  IMAD.WIDE.U32 R6, R9, 0x4, R6 ;  /* 0x0000000409067825 */ /* 0x001fe200078e0006 */
[----:B--2---:R-:W-:-:S05]  /*00e0*/  IADD3 R9, PT, PT, R2, R5, RZ ;  /* 0x0000000502097210 */ /* 0x004fca0007ffe0ff */
[----:B------:R-:W-:Y:S01]  /*00f0*/  STG.E desc[UR4][R6.64], R9 ;  /* 0x0000000906007986 */ /* 0x000fe2000c101904 */
[----:B------:R-:W-:Y:S05]  /*0100*/  EXIT ;  /* 0x000000000000794d */ /* 0x000fea0003800000 */
.L_x_0:
[----:B------:R-:W-:-:S00]  /*0110*/  BRA `(.L_x_0) ;  /* 0xfffffffc00fc7947 */ /* 0x000fc0000383ffff */
[----:B------:R-:W-:-:S00]  /*0120*/  NOP ;  /* 0x0000000000007918 */ /* 0x000fc00000000000 */
        /* <DEDUP_REMOVED lines=13> */
.L_x_1:


//--------------------- .nv.shared.reserved.0     --------------------------
	.section	.nv.shared.reserved.0,"aw",@nobits
	.weak		__nv_reservedSMEM_offset_0_alias
	.size		__nv_reservedSMEM_offset_0_alias, 0, 64
	.other		__nv_reservedSMEM_offset_0_alias,@"STO_CUDA_RESERVED_SHARED STV_DEFAULT"
__nv_reservedSMEM_offset_0_alias:
	.zero		0
	.zero		64


//--------------------- .nv.global                --------------------------
	.section	.nv.global,"aw",@nobits
	.align	4
.nv.global:
	.type		vector_c,@object
	.size		vector_c,(vector_a - vector_c)
	.other		vector_c,@"STV_DEFAULT STO_CUDA_MANAGED"
vector_c:
	.zero		1024
	.type		vector_a,@object
	.size		vector_a,(vector_b - vector_a)
	.other		vector_a,@"STV_DEFAULT STO_CUDA_MANAGED"
vector_a:
	.zero		1024
	.type		vector_b,@object
	.size		vector_b,(.L_1 - vector_b)
	.other		vector_b,@"STV_DEFAULT STO_CUDA_MANAGED"
vector_b:
	.zero		1024
.L_1:


//--------------------- .nv.constant0._Z3addPiS_S_ --------------------------
	.section	.nv.constant0._Z3addPiS_S_,"a",@progbits
	.sectionflags	@""
	.align	4
.nv.constant0._Z3addPiS_S_:
	.zero		920


//--------------------- SYMBOLS --------------------------

	.type		.nv.reservedSmem.offset0,@object
	.size		.nv.reservedSmem.offset0,0x4
